//
// Generated by NVIDIA NVVM Compiler
//
// Compiler Build ID: CL-36424714
// Cuda compilation tools, release 13.0, V13.0.88
// Based on NVVM 20.0.0
//

.version 9.0
.target sm_100
.address_size 64

	// .globl	_Z14CUDAKernelNamePdS_S_mmmddmm

.visible .entry _Z14CUDAKernelNamePdS_S_mmmddmm(
	.param .u64 .ptr .align 1 _Z14CUDAKernelNamePdS_S_mmmddmm_param_0,
	.param .u64 .ptr .align 1 _Z14CUDAKernelNamePdS_S_mmmddmm_param_1,
	.param .u64 .ptr .align 1 _Z14CUDAKernelNamePdS_S_mmmddmm_param_2,
	.param .u64 _Z14CUDAKernelNamePdS_S_mmmddmm_param_3,
	.param .u64 _Z14CUDAKernelNamePdS_S_mmmddmm_param_4,
	.param .u64 _Z14CUDAKernelNamePdS_S_mmmddmm_param_5,
	.param .f64 _Z14CUDAKernelNamePdS_S_mmmddmm_param_6,
	.param .f64 _Z14CUDAKernelNamePdS_S_mmmddmm_param_7,
	.param .u64 _Z14CUDAKernelNamePdS_S_mmmddmm_param_8,
	.param .u64 _Z14CUDAKernelNamePdS_S_mmmddmm_param_9
)
{


	ret;

}


// ===== COMPILED SASS (sm_100) =====

	.target	sm_100

	.elftype	@"ET_EXEC"


//--------------------- .note.nv.tkinfo           --------------------------
	.section	.note.nv.tkinfo,"",@"SHT_NOTE"
	.sectionflags	@"SHF_NOTE_NV_TKINFO"
	.tkinfo
        /*0018*/ 	.word	0x00000002
        /*0030*/ 	.string	""
        /*0030*/ 	.string	"ptxas"
        /*0030*/ 	.string	"Cuda compilation tools, release 13.0, V13.0.88"
        /*0030*/ 	.string	"Build cuda_13.0.r13.0/compiler.36424714_0"
        /*0030*/ 	.string	"-arch sm_100 -m 64 "



//--------------------- .note.nv.cuinfo           --------------------------
	.section	.note.nv.cuinfo,"",@"SHT_NOTE"
	.sectionflags	@"SHF_NOTE_NV_CUINFO"
        /*0018*/ 	.short	0x0002
        /*001a*/ 	.short	0x0064
        /*001c*/ 	.short	0x0082
	.zero		2


//--------------------- .nv.info                  --------------------------
	.section	.nv.info,"",@"SHT_CUDA_INFO"
	.align	4


	//----- nvinfo : EIATTR_REGCOUNT
	.align		4
        /*0000*/ 	.byte	0x04, 0x2f
        /*0002*/ 	.short	(.L_1 - .L_0)
	.align		4
.L_0:
        /*0004*/ 	.word	index@(_Z14CUDAKernelNamePdS_S_mmmddmm)
        /*0008*/ 	.word	0x00000004


	//----- nvinfo : EIATTR_FRAME_SIZE
	.align		4
.L_1:
        /*000c*/ 	.byte	0x04, 0x11
        /*000e*/ 	.short	(.L_3 - .L_2)
	.align		4
.L_2:
        /*0010*/ 	.word	index@(_Z14CUDAKernelNamePdS_S_mmmddmm)
        /*0014*/ 	.word	0x00000000


	//----- nvinfo : EIATTR_MIN_STACK_SIZE
	.align		4
.L_3:
        /*0018*/ 	.byte	0x04, 0x12
        /*001a*/ 	.short	(.L_5 - .L_4)
	.align		4
.L_4:
        /*001c*/ 	.word	index@(_Z14CUDAKernelNamePdS_S_mmmddmm)
        /*0020*/ 	.word	0x00000000
.L_5:


//--------------------- .nv.compat                --------------------------
	.section	.nv.compat,"",@"SHT_CUDA_COMPAT_INFO"
	.align	4
        /*0000*/ 	.byte	0x02, 0x09, 0x00, 0x00, 0x02, 0x02, 0x01, 0x00, 0x02, 0x05, 0x05, 0x00, 0x03, 0x07, 0x01, 0x01
        /*0010*/ 	.byte	0x02, 0x03, 0x00, 0x00, 0x02, 0x06, 0x01, 0x00, 0x04, 0x0b, 0x08, 0x00, 0x09, 0x00, 0x00, 0x00
        /*0020*/ 	.byte	0x00, 0x00, 0x00, 0x00


//--------------------- .nv.info._Z14CUDAKernelNamePdS_S_mmmddmm --------------------------
	.section	.nv.info._Z14CUDAKernelNamePdS_S_mmmddmm,"",@"SHT_CUDA_INFO"
	.sectionflags	@""
	.align	4


	//----- nvinfo : EIATTR_CUDA_API_VERSION
	.align		4
        /*0000*/ 	.byte	0x04, 0x37
        /*0002*/ 	.short	(.L_7 - .L_6)
.L_6:
        /*0004*/ 	.word	0x00000082


	//----- nvinfo : EIATTR_KPARAM_INFO
	.align		4
.L_7:
        /*0008*/ 	.byte	0x04, 0x17
        /*000a*/ 	.short	(.L_9 - .L_8)
.L_8:
        /*000c*/ 	.word	0x00000000
        /*0010*/ 	.short	0x0009
        /*0012*/ 	.short	0x0048
        /*0014*/ 	.byte	0x00, 0xf0, 0x21, 0x00


	//----- nvinfo : EIATTR_KPARAM_INFO
	.align		4
.L_9:
        /*0018*/ 	.byte	0x04, 0x17
        /*001a*/ 	.short	(.L_11 - .L_10)
.L_10:
        /*001c*/ 	.word	0x00000000
        /*0020*/ 	.short	0x0008
        /*0022*/ 	.short	0x0040
        /*0024*/ 	.byte	0x00, 0xf0, 0x21, 0x00


	//----- nvinfo : EIATTR_KPARAM_INFO
	.align		4
.L_11:
        /*0028*/ 	.byte	0x04, 0x17
        /*002a*/ 	.short	(.L_13 - .L_12)
.L_12:
        /*002c*/ 	.word	0x00000000
        /*0030*/ 	.short	0x0007
        /*0032*/ 	.short	0x0038
        /*0034*/ 	.byte	0x00, 0xf0, 0x21, 0x00


	//----- nvinfo : EIATTR_KPARAM_INFO
	.align		4
.L_13:
        /*0038*/ 	.byte	0x04, 0x17
        /*003a*/ 	.short	(.L_15 - .L_14)
.L_14:
        /*003c*/ 	.word	0x00000000
        /*0040*/ 	.short	0x0006
        /*0042*/ 	.short	0x0030
        /*0044*/ 	.byte	0x00, 0xf0, 0x21, 0x00


	//----- nvinfo : EIATTR_KPARAM_INFO
	.align		4
.L_15:
        /*0048*/ 	.byte	0x04, 0x17
        /*004a*/ 	.short	(.L_17 - .L_16)
.L_16:
        /*004c*/ 	.word	0x00000000
        /*0050*/ 	.short	0x0005
        /*0052*/ 	.short	0x0028
        /*0054*/ 	.byte	0x00, 0xf0, 0x21, 0x00


	//----- nvinfo : EIATTR_KPARAM_INFO
	.align		4
.L_17:
        /*0058*/ 	.byte	0x04, 0x17
        /*005a*/ 	.short	(.L_19 - .L_18)
.L_18:
        /*005c*/ 	.word	0x00000000
        /*0060*/ 	.short	0x0004
        /*0062*/ 	.short	0x0020
        /*0064*/ 	.byte	0x00, 0xf0, 0x21, 0x00


	//----- nvinfo : EIATTR_KPARAM_INFO
	.align		4
.L_19:
        /*0068*/ 	.byte	0x04, 0x17
        /*006a*/ 	.short	(.L_21 - .L_20)
.L_20:
        /*006c*/ 	.word	0x00000000
        /*0070*/ 	.short	0x0003
        /*0072*/ 	.short	0x0018
        /*0074*/ 	.byte	0x00, 0xf0, 0x21, 0x00


	//----- nvinfo : EIATTR_KPARAM_INFO
	.align		4
.L_21:
        /*0078*/ 	.byte	0x04, 0x17
        /*007a*/ 	.short	(.L_23 - .L_22)
.L_22:
        /*007c*/ 	.word	0x00000000
        /*0080*/ 	.short	0x0002
        /*0082*/ 	.short	0x0010
        /*0084*/ 	.byte	0x00, 0xf5, 0x21, 0x00


	//----- nvinfo : EIATTR_KPARAM_INFO
	.align		4
.L_23:
        /*0088*/ 	.byte	0x04, 0x17
        /*008a*/ 	.short	(.L_25 - .L_24)
.L_24:
        /*008c*/ 	.word	0x00000000
        /*0090*/ 	.short	0x0001
        /*0092*/ 	.short	0x0008
        /*0094*/ 	.byte	0x00, 0xf5, 0x21, 0x00


	//----- nvinfo : EIATTR_KPARAM_INFO
	.align		4
.L_25:
        /*0098*/ 	.byte	0x04, 0x17
        /*009a*/ 	.short	(.L_27 - .L_26)
.L_26:
        /*009c*/ 	.word	0x00000000
        /*00a0*/ 	.short	0x0000
        /*00a2*/ 	.short	0x0000
        /*00a4*/ 	.byte	0x00, 0xf5, 0x21, 0x00


	//----- nvinfo : EIATTR_SPARSE_MMA_MASK
	.align		4
.L_27:
        /*00a8*/ 	.byte	0x03, 0x50
        /*00aa*/ 	.short	0x0000


	//----- nvinfo : EIATTR_MAXREG_COUNT
	.align		4
        /*00ac*/ 	.byte	0x03, 0x1b
        /*00ae*/ 	.short	0x00ff


	//----- nvinfo : EIATTR_MERCURY_ISA_VERSION
	.align		4
        /*00b0*/ 	.byte	0x03, 0x5f
        /*00b2*/ 	.short	0x0101


	//----- nvinfo : EIATTR_VRC_CTA_INIT_COUNT
	.align		4
        /*00b4*/ 	.byte	0x02, 0x4a
	.zero		1
	.zero		1


	//----- nvinfo : EIATTR_EXIT_INSTR_OFFSETS
	.align		4
        /*00b8*/ 	.byte	0x04, 0x1c
        /*00ba*/ 	.short	(.L_29 - .L_28)


	//   ....[0]....
.L_28:
        /*00bc*/ 	.word	0x00000010


	//----- nvinfo : EIATTR_CBANK_PARAM_SIZE
	.align		4
.L_29:
        /*00c0*/ 	.byte	0x03, 0x19
        /*00c2*/ 	.short	0x0050


	//----- nvinfo : EIATTR_PARAM_CBANK
	.align		4
        /*00c4*/ 	.byte	0x04, 0x0a
        /*00c6*/ 	.short	(.L_31 - .L_30)
	.align		4
.L_30:
        /*00c8*/ 	.word	index@(.nv.constant0._Z14CUDAKernelNamePdS_S_mmmddmm)
        /*00cc*/ 	.short	0x0380
        /*00ce*/ 	.short	0x0050


	//----- nvinfo : EIATTR_SW_WAR
	.align		4
.L_31:
        /*00d0*/ 	.byte	0x04, 0x36
        /*00d2*/ 	.short	(.L_33 - .L_32)
.L_32:
        /*00d4*/ 	.word	0x00000008
.L_33:


//--------------------- .nv.callgraph             --------------------------
	.section	.nv.callgraph,"",@"SHT_CUDA_CALLGRAPH"
	.align	4
	.sectionentsize	8
	.align		4
        /*0000*/ 	.word	0x00000000
	.align		4
        /*0004*/ 	.word	0xffffffff
	.align		4
        /*0008*/ 	.word	0x00000000
	.align		4
        /*000c*/ 	.word	0xfffffffe
	.align		4
        /*0010*/ 	.word	0x00000000
	.align		4
        /*0014*/ 	.word	0xfffffffd
	.align		4
        /*0018*/ 	.word	0x00000000
	.align		4
        /*001c*/ 	.word	0xfffffffc


//--------------------- .text._Z14CUDAKernelNamePdS_S_mmmddmm --------------------------
	.section	.text._Z14CUDAKernelNamePdS_S_mmmddmm,"ax",@progbits
	.align	128
        .global         _Z14CUDAKernelNamePdS_S_mmmddmm
        .type           _Z14CUDAKernelNamePdS_S_mmmddmm,@function
        .size           _Z14CUDAKernelNamePdS_S_mmmddmm,(.L_x_1 - _Z14CUDAKernelNamePdS_S_mmmddmm)
        .other          _Z14CUDAKernelNamePdS_S_mmmddmm,@"STO_CUDA_ENTRY STV_DEFAULT"
_Z14CUDAKernelNamePdS_S_mmmddmm:
.text._Z14CUDAKernelNamePdS_S_mmmddmm:
[----:B------:R-:W-:Y:S01]  /*0000*/  LDC R1, c[0x0][0x37c] ;  /* 0x0000df00ff017b82 */ /* 0x000fe20000000800 */
[----:B------:R-:W-:Y:S05]  /*0010*/  EXIT ;  /* 0x000000000000794d */ /* 0x000fea0003800000 */
.L_x_0:
[----:B------:R-:W-:-:S00]  /*0020*/  BRA `(.L_x_0) ;  /* 0xfffffffc00fc7947 */ /* 0x000fc0000383ffff */
[----:B------:R-:W-:-:S00]  /*0030*/  NOP ;  /* 0x0000000000007918 */ /* 0x000fc00000000000 */
        /* <DEDUP_REMOVED lines=12> */
.L_x_1:


//--------------------- .nv.shared.reserved.0     --------------------------
	.section	.nv.shared.reserved.0,"aw",@nobits
	.weak		__nv_reservedSMEM_offset_0_alias
	.size		__nv_reservedSMEM_offset_0_alias, 0, 64
	.other		__nv_reservedSMEM_offset_0_alias,@"STO_CUDA_RESERVED_SHARED STV_DEFAULT"
__nv_reservedSMEM_offset_0_alias:
	.zero		0
	.zero		64


//--------------------- .nv.constant0._Z14CUDAKernelNamePdS_S_mmmddmm --------------------------
	.section	.nv.constant0._Z14CUDAKernelNamePdS_S_mmmddmm,"a",@progbits
	.sectionflags	@""
	.align	4
.nv.constant0._Z14CUDAKernelNamePdS_S_mmmddmm:
	.zero		976


//--------------------- SYMBOLS --------------------------

	.type		.nv.reservedSmem.offset0,@object
	.size		.nv.reservedSmem.offset0,0x4
